//
// Generated by NVIDIA NVVM Compiler
//
// Compiler Build ID: CL-36424714
// Cuda compilation tools, release 13.0, V13.0.88
// Based on NVVM 20.0.0
//

.version 9.0
.target sm_100
.address_size 64

	// .globl	_Z15softplus_kernelPKfPfi

.visible .entry _Z15softplus_kernelPKfPfi(
	.param .u64 .ptr .align 1 _Z15softplus_kernelPKfPfi_param_0,
	.param .u64 .ptr .align 1 _Z15softplus_kernelPKfPfi_param_1,
	.param .u32 _Z15softplus_kernelPKfPfi_param_2
)
{
	.reg .pred 	%p<5>;
	.reg .b32 	%r<12>;
	.reg .b32 	%f<35>;
	.reg .b64 	%rd<8>;

	ld.param.u64 	%rd1, [_Z15softplus_kernelPKfPfi_param_0];
	ld.param.u64 	%rd2, [_Z15softplus_kernelPKfPfi_param_1];
	ld.param.u32 	%r2, [_Z15softplus_kernelPKfPfi_param_2];
	mov.u32 	%r3, %ctaid.x;
	mov.u32 	%r4, %ntid.x;
	mov.u32 	%r5, %tid.x;
	mad.lo.s32 	%r1, %r3, %r4, %r5;
	setp.ge.s32 	%p1, %r1, %r2;
	@%p1 bra 	$L__BB0_2;
	cvta.to.global.u64 	%rd3, %rd1;
	cvta.to.global.u64 	%rd4, %rd2;
	mul.wide.s32 	%rd5, %r1, 4;
	add.s64 	%rd6, %rd3, %rd5;
	ld.global.f32 	%f1, [%rd6];
	fma.rn.f32 	%f2, %f1, 0f3BBB989D, 0f3F000000;
	cvt.sat.f32.f32 	%f3, %f2;
	mov.f32 	%f4, 0f4B400001;
	mov.f32 	%f5, 0f437C0000;
	fma.rm.f32 	%f6, %f3, %f5, %f4;
	add.f32 	%f7, %f6, 0fCB40007F;
	neg.f32 	%f8, %f7;
	fma.rn.f32 	%f9, %f1, 0f3FB8AA3B, %f8;
	fma.rn.f32 	%f10, %f1, 0f32A57060, %f9;
	mov.b32 	%r6, %f6;
	shl.b32 	%r7, %r6, 23;
	mov.b32 	%f11, %r7;
	ex2.approx.ftz.f32 	%f12, %f10;
	fma.rn.f32 	%f13, %f12, %f11, 0f3F800000;
	setp.lt.f32 	%p2, %f13, 0f00800000;
	mul.f32 	%f14, %f13, 0f4B000000;
	selp.f32 	%f15, %f14, %f13, %p2;
	selp.f32 	%f16, 0fC1B80000, 0f00000000, %p2;
	mov.b32 	%r8, %f15;
	add.s32 	%r9, %r8, -1059760811;
	and.b32  	%r10, %r9, -8388608;
	sub.s32 	%r11, %r8, %r10;
	mov.b32 	%f17, %r11;
	cvt.rn.f32.s32 	%f18, %r10;
	fma.rn.f32 	%f19, %f18, 0f34000000, %f16;
	add.f32 	%f20, %f17, 0fBF800000;
	fma.rn.f32 	%f21, %f20, 0fBE055027, 0f3E1039F6;
	fma.rn.f32 	%f22, %f21, %f20, 0fBDF8CDCC;
	fma.rn.f32 	%f23, %f22, %f20, 0f3E0F2955;
	fma.rn.f32 	%f24, %f23, %f20, 0fBE2AD8B9;
	fma.rn.f32 	%f25, %f24, %f20, 0f3E4CED0B;
	fma.rn.f32 	%f26, %f25, %f20, 0fBE7FFF22;
	fma.rn.f32 	%f27, %f26, %f20, 0f3EAAAA78;
	fma.rn.f32 	%f28, %f27, %f20, 0fBF000000;
	mul.f32 	%f29, %f20, %f28;
	fma.rn.f32 	%f30, %f29, %f20, %f20;
	fma.rn.f32 	%f31, %f19, 0f3F317218, %f30;
	setp.gt.u32 	%p3, %r8, 2139095039;
	fma.rn.f32 	%f32, %f15, 0f7F800000, 0f7F800000;
	selp.f32 	%f33, %f32, %f31, %p3;
	setp.eq.f32 	%p4, %f15, 0f00000000;
	selp.f32 	%f34, 0fFF800000, %f33, %p4;
	add.s64 	%rd7, %rd4, %rd5;
	st.global.f32 	[%rd7], %f34;
$L__BB0_2:
	ret;

}


// ===== COMPILED SASS (sm_100) =====

	.target	sm_100

	.elftype	@"ET_EXEC"


//--------------------- .note.nv.tkinfo           --------------------------
	.section	.note.nv.tkinfo,"",@"SHT_NOTE"
	.sectionflags	@"SHF_NOTE_NV_TKINFO"
	.tkinfo
        /*0018*/ 	.word	0x00000002
        /*0030*/ 	.string	""
        /*0030*/ 	.string	"ptxas"
        /*0030*/ 	.string	"Cuda compilation tools, release 13.0, V13.0.88"
        /*0030*/ 	.string	"Build cuda_13.0.r13.0/compiler.36424714_0"
        /*0030*/ 	.string	"-arch sm_100 -m 64 "



//--------------------- .note.nv.cuinfo           --------------------------
	.section	.note.nv.cuinfo,"",@"SHT_NOTE"
	.sectionflags	@"SHF_NOTE_NV_CUINFO"
        /*0018*/ 	.short	0x0002
        /*001a*/ 	.short	0x0064
        /*001c*/ 	.short	0x0082
	.zero		2


//--------------------- .nv.info                  --------------------------
	.section	.nv.info,"",@"SHT_CUDA_INFO"
	.align	4


	//----- nvinfo : EIATTR_REGCOUNT
	.align		4
        /*0000*/ 	.byte	0x04, 0x2f
        /*0002*/ 	.short	(.L_1 - .L_0)
	.align		4
.L_0:
        /*0004*/ 	.word	index@(_Z15softplus_kernelPKfPfi)
        /*0008*/ 	.word	0x0000000c


	//----- nvinfo : EIATTR_FRAME_SIZE
	.align		4
.L_1:
        /*000c*/ 	.byte	0x04, 0x11
        /*000e*/ 	.short	(.L_3 - .L_2)
	.align		4
.L_2:
        /*0010*/ 	.word	index@(_Z15softplus_kernelPKfPfi)
        /*0014*/ 	.word	0x00000000


	//----- nvinfo : EIATTR_MIN_STACK_SIZE
	.align		4
.L_3:
        /*0018*/ 	.byte	0x04, 0x12
        /*001a*/ 	.short	(.L_5 - .L_4)
	.align		4
.L_4:
        /*001c*/ 	.word	index@(_Z15softplus_kernelPKfPfi)
        /*0020*/ 	.word	0x00000000
.L_5:


//--------------------- .nv.compat                --------------------------
	.section	.nv.compat,"",@"SHT_CUDA_COMPAT_INFO"
	.align	4
        /*0000*/ 	.byte	0x02, 0x09, 0x00, 0x00, 0x02, 0x02, 0x01, 0x00, 0x02, 0x05, 0x05, 0x00, 0x03, 0x07, 0x01, 0x01
        /*0010*/ 	.byte	0x02, 0x03, 0x00, 0x00, 0x02, 0x06, 0x01, 0x00, 0x04, 0x0b, 0x08, 0x00, 0x01, 0x00, 0x00, 0x00
        /*0020*/ 	.byte	0x00, 0x00, 0x00, 0x00


//--------------------- .nv.info._Z15softplus_kernelPKfPfi --------------------------
	.section	.nv.info._Z15softplus_kernelPKfPfi,"",@"SHT_CUDA_INFO"
	.sectionflags	@""
	.align	4


	//----- nvinfo : EIATTR_CUDA_API_VERSION
	.align		4
        /*0000*/ 	.byte	0x04, 0x37
        /*0002*/ 	.short	(.L_7 - .L_6)
.L_6:
        /*0004*/ 	.word	0x00000082


	//----- nvinfo : EIATTR_KPARAM_INFO
	.align		4
.L_7:
        /*0008*/ 	.byte	0x04, 0x17
        /*000a*/ 	.short	(.L_9 - .L_8)
.L_8:
        /*000c*/ 	.word	0x00000000
        /*0010*/ 	.short	0x0002
        /*0012*/ 	.short	0x0010
        /*0014*/ 	.byte	0x00, 0xf0, 0x11, 0x00


	//----- nvinfo : EIATTR_KPARAM_INFO
	.align		4
.L_9:
        /*0018*/ 	.byte	0x04, 0x17
        /*001a*/ 	.short	(.L_11 - .L_10)
.L_10:
        /*001c*/ 	.word	0x00000000
        /*0020*/ 	.short	0x0001
        /*0022*/ 	.short	0x0008
        /*0024*/ 	.byte	0x00, 0xf5, 0x21, 0x00


	//----- nvinfo : EIATTR_KPARAM_INFO
	.align		4
.L_11:
        /*0028*/ 	.byte	0x04, 0x17
        /*002a*/ 	.short	(.L_13 - .L_12)
.L_12:
        /*002c*/ 	.word	0x00000000
        /*0030*/ 	.short	0x0000
        /*0032*/ 	.short	0x0000
        /*0034*/ 	.byte	0x00, 0xf5, 0x21, 0x00


	//----- nvinfo : EIATTR_SPARSE_MMA_MASK
	.align		4
.L_13:
        /*0038*/ 	.byte	0x03, 0x50
        /*003a*/ 	.short	0x0000


	//----- nvinfo : EIATTR_MAXREG_COUNT
	.align		4
        /*003c*/ 	.byte	0x03, 0x1b
        /*003e*/ 	.short	0x00ff


	//----- nvinfo : EIATTR_MERCURY_ISA_VERSION
	.align		4
        /*0040*/ 	.byte	0x03, 0x5f
        /*0042*/ 	.short	0x0101


	//----- nvinfo : EIATTR_VRC_CTA_INIT_COUNT
	.align		4
        /*0044*/ 	.byte	0x02, 0x4a
	.zero		1
	.zero		1


	//----- nvinfo : EIATTR_EXIT_INSTR_OFFSETS
	.align		4
        /*0048*/ 	.byte	0x04, 0x1c
        /*004a*/ 	.short	(.L_15 - .L_14)


	//   ....[0]....
.L_14:
        /*004c*/ 	.word	0x00000070


	//   ....[1]....
        /*0050*/ 	.word	0x00000330


	//----- nvinfo : EIATTR_CBANK_PARAM_SIZE
	.align		4
.L_15:
        /*0054*/ 	.byte	0x03, 0x19
        /*0056*/ 	.short	0x0014


	//----- nvinfo : EIATTR_PARAM_CBANK
	.align		4
        /*0058*/ 	.byte	0x04, 0x0a
        /*005a*/ 	.short	(.L_17 - .L_16)
	.align		4
.L_16:
        /*005c*/ 	.word	index@(.nv.constant0._Z15softplus_kernelPKfPfi)
        /*0060*/ 	.short	0x0380
        /*0062*/ 	.short	0x0014


	//----- nvinfo : EIATTR_SW_WAR
	.align		4
.L_17:
        /*0064*/ 	.byte	0x04, 0x36
        /*0066*/ 	.short	(.L_19 - .L_18)
.L_18:
        /*0068*/ 	.word	0x00000008
.L_19:


//--------------------- .nv.callgraph             --------------------------
	.section	.nv.callgraph,"",@"SHT_CUDA_CALLGRAPH"
	.align	4
	.sectionentsize	8
	.align		4
        /*0000*/ 	.word	0x00000000
	.align		4
        /*0004*/ 	.word	0xffffffff
	.align		4
        /*0008*/ 	.word	0x00000000
	.align		4
        /*000c*/ 	.word	0xfffffffe
	.align		4
        /*0010*/ 	.word	0x00000000
	.align		4
        /*0014*/ 	.word	0xfffffffd
	.align		4
        /*0018*/ 	.word	0x00000000
	.align		4
        /*001c*/ 	.word	0xfffffffc


//--------------------- .text._Z15softplus_kernelPKfPfi --------------------------
	.section	.text._Z15softplus_kernelPKfPfi,"ax",@progbits
	.align	128
        .global         _Z15softplus_kernelPKfPfi
        .type           _Z15softplus_kernelPKfPfi,@function
        .size           _Z15softplus_kernelPKfPfi,(.L_x_1 - _Z15softplus_kernelPKfPfi)
        .other          _Z15softplus_kernelPKfPfi,@"STO_CUDA_ENTRY STV_DEFAULT"
_Z15softplus_kernelPKfPfi:
.text._Z15softplus_kernelPKfPfi:
[----:B------:R-:W-:Y:S01]  /*0000*/  LDC R1, c[0x0][0x37c] ;  /* 0x0000df00ff017b82 */ /* 0x000fe20000000800 */
[----:B------:R-:W0:Y:S07]  /*0010*/  S2R R3, SR_TID.X ;  /* 0x0000000000037919 */ /* 0x000e2e0000002100 */
[----:B------:R-:W0:Y:S01]  /*0020*/  S2UR UR4, SR_CTAID.X ;  /* 0x00000000000479c3 */ /* 0x000e220000002500 */
[----:B------:R-:W1:Y:S07]  /*0030*/  LDCU UR5, c[0x0][0x390] ;  /* 0x00007200ff0577ac */ /* 0x000e6e0008000800 */
[----:B------:R-:W0:Y:S02]  /*0040*/  LDC R0, c[0x0][0x360] ;  /* 0x0000d800ff007b82 */ /* 0x000e240000000800 */
[----:B0-----:R-:W-:-:S05]  /*0050*/  IMAD R0, R0, UR4, R3 ;  /* 0x0000000400007c24 */ /* 0x001fca000f8e0203 */
[----:B-1----:R-:W-:-:S13]  /*0060*/  ISETP.GE.AND P0, PT, R0, UR5, PT ;  /* 0x0000000500007c0c */ /* 0x002fda000bf06270 */
[----:B------:R-:W-:Y:S05]  /*0070*/  @P0 EXIT ;  /* 0x000000000000094d */ /* 0x000fea0003800000 */
[----:B------:R-:W0:Y:S01]  /*0080*/  LDC.64 R2, c[0x0][0x380] ;  /* 0x0000e000ff027b82 */ /* 0x000e220000000a00 */
[----:B------:R-:W1:Y:S01]  /*0090*/  LDCU.64 UR4, c[0x0][0x358] ;  /* 0x00006b00ff0477ac */ /* 0x000e620008000a00 */
[----:B0-----:R-:W-:-:S06]  /*00a0*/  IMAD.WIDE R2, R0, 0x4, R2 ;  /* 0x0000000400027825 */ /* 0x001fcc00078e0202 */
[----:B-1----:R0:W2:Y:S01]  /*00b0*/  LDG.E R2, desc[UR4][R2.64] ;  /* 0x0000000402027981 */ /* 0x0020a2000c1e1900 */
[----:B------:R-:W-:Y:S01]  /*00c0*/  HFMA2 R5, -RZ, RZ, 0.96630859375, -0.0022525787353515625 ;  /* 0x3bbb989dff057431 */ /* 0x000fe200000001ff */
[----:B------:R-:W-:Y:S01]  /*00d0*/  MOV R7, 0x437c0000 ;  /* 0x437c000000077802 */ /* 0x000fe20000000f00 */
[----:B0-----:R-:W-:-:S03]  /*00e0*/  HFMA2 R3, -RZ, RZ, 1.5048828125, 33.21875 ;  /* 0x3e055027ff037431 */ /* 0x001fc600000001ff */
[----:B--2---:R-:W-:-:S04]  /*00f0*/  FFMA.SAT R4, R2, R5, 0.5 ;  /* 0x3f00000002047423 */ /* 0x004fc80000002005 */
[----:B------:R-:W-:-:S04]  /*0100*/  FFMA.RM R4, R4, R7, 12582913 ;  /* 0x4b40000104047423 */ /* 0x000fc80000004007 */
[C---:B------:R-:W-:Y:S01]  /*0110*/  FADD R5, R4.reuse, -12583039 ;  /* 0xcb40007f04057421 */ /* 0x040fe20000000000 */
[----:B------:R-:W-:-:S03]  /*0120*/  SHF.L.U32 R4, R4, 0x17, RZ ;  /* 0x0000001704047819 */ /* 0x000fc600000006ff */
[----:B------:R-:W-:-:S04]  /*0130*/  FFMA R5, R2, 1.4426950216293334961, -R5 ;  /* 0x3fb8aa3b02057823 */ /* 0x000fc80000000805 */
[----:B------:R-:W-:-:S06]  /*0140*/  FFMA R5, R2, 1.925963033500011079e-08, R5 ;  /* 0x32a5706002057823 */ /* 0x000fcc0000000005 */
[----:B------:R-:W0:Y:S02]  /*0150*/  MUFU.EX2 R5, R5 ;  /* 0x0000000500057308 */ /* 0x000e240000000800 */
[----:B0-----:R-:W-:-:S05]  /*0160*/  FFMA R4, R4, R5, 1 ;  /* 0x3f80000004047423 */ /* 0x001fca0000000005 */
[----:B------:R-:W-:-:S13]  /*0170*/  FSETP.GEU.AND P0, PT, R4, 1.175494350822287508e-38, PT ;  /* 0x008000000400780b */ /* 0x000fda0003f0e000 */
[----:B------:R-:W-:-:S05]  /*0180*/  @!P0 FMUL R4, R4, 8388608 ;  /* 0x4b00000004048820 */ /* 0x000fca0000400000 */
[----:B------:R-:W-:-:S04]  /*0190*/  IADD3 R2, PT, PT, R4, -0x3f2aaaab, RZ ;  /* 0xc0d5555504027810 */ /* 0x000fc80007ffe0ff */
[----:B------:R-:W-:-:S04]  /*01a0*/  LOP3.LUT R7, R2, 0xff800000, RZ, 0xc0, !PT ;  /* 0xff80000002077812 */ /* 0x000fc800078ec0ff */
[-C--:B------:R-:W-:Y:S02]  /*01b0*/  IADD3 R2, PT, PT, R4, -R7.reuse, RZ ;  /* 0x8000000704027210 */ /* 0x080fe40007ffe0ff */
[----:B------:R-:W-:Y:S02]  /*01c0*/  I2FP.F32.S32 R6, R7 ;  /* 0x0000000700067245 */ /* 0x000fe40000201400 */
[----:B------:R-:W-:Y:S01]  /*01d0*/  MOV R7, 0x7f800000 ;  /* 0x7f80000000077802 */ /* 0x000fe20000000f00 */
[----:B------:R-:W-:-:S04]  /*01e0*/  FADD R8, R2, -1 ;  /* 0xbf80000002087421 */ /* 0x000fc80000000000 */
[----:B------:R-:W-:-:S04]  /*01f0*/  FFMA R3, R8, -R3, 0.14084610342979431152 ;  /* 0x3e1039f608037423 */ /* 0x000fc80000000803 */
[----:B------:R-:W-:-:S04]  /*0200*/  FFMA R3, R8, R3, -0.12148627638816833496 ;  /* 0xbdf8cdcc08037423 */ /* 0x000fc80000000003 */
[----:B------:R-:W-:-:S04]  /*0210*/  FFMA R3, R8, R3, 0.13980610668659210205 ;  /* 0x3e0f295508037423 */ /* 0x000fc80000000003 */
[----:B------:R-:W-:-:S04]  /*0220*/  FFMA R3, R8, R3, -0.16684235632419586182 ;  /* 0xbe2ad8b908037423 */ /* 0x000fc80000000003 */
[----:B------:R-:W-:-:S04]  /*0230*/  FFMA R3, R8, R3, 0.20012299716472625732 ;  /* 0x3e4ced0b08037423 */ /* 0x000fc80000000003 */
[C---:B------:R-:W-:Y:S02]  /*0240*/  FFMA R5, R8.reuse, R3, -0.24999669194221496582 ;  /* 0xbe7fff2208057423 */ /* 0x040fe40000000003 */
[----:B------:R-:W0:Y:S02]  /*0250*/  LDC.64 R2, c[0x0][0x388] ;  /* 0x0000e200ff027b82 */ /* 0x000e240000000a00 */
[----:B------:R-:W-:-:S04]  /*0260*/  FFMA R5, R8, R5, 0.33333182334899902344 ;  /* 0x3eaaaa7808057423 */ /* 0x000fc80000000005 */
[----:B------:R-:W-:Y:S01]  /*0270*/  FFMA R9, R8, R5, -0.5 ;  /* 0xbf00000008097423 */ /* 0x000fe20000000005 */
[----:B------:R-:W-:Y:S02]  /*0280*/  FSEL R5, RZ, -23, P0 ;  /* 0xc1b80000ff057808 */ /* 0x000fe40000000000 */
[----:B------:R-:W-:Y:S01]  /*0290*/  ISETP.GT.U32.AND P0, PT, R4, 0x7f7fffff, PT ;  /* 0x7f7fffff0400780c */ /* 0x000fe20003f04070 */
[----:B------:R-:W-:Y:S02]  /*02a0*/  FMUL R9, R8, R9 ;  /* 0x0000000908097220 */ /* 0x000fe40000400000 */
[----:B------:R-:W-:Y:S02]  /*02b0*/  FFMA R5, R6, 1.1920928955078125e-07, R5 ;  /* 0x3400000006057823 */ /* 0x000fe40000000005 */
[----:B------:R-:W-:-:S04]  /*02c0*/  FFMA R8, R8, R9, R8 ;  /* 0x0000000908087223 */ /* 0x000fc80000000008 */
[----:B------:R-:W-:-:S04]  /*02d0*/  FFMA R5, R5, 0.69314718246459960938, R8 ;  /* 0x3f31721805057823 */ /* 0x000fc80000000008 */
[C---:B------:R-:W-:Y:S01]  /*02e0*/  @P0 FFMA R5, R4.reuse, R7, +INF ;  /* 0x7f80000004050423 */ /* 0x040fe20000000007 */
[----:B------:R-:W-:Y:S01]  /*02f0*/  FSETP.NEU.AND P0, PT, R4, RZ, PT ;  /* 0x000000ff0400720b */ /* 0x000fe20003f0d000 */
[----:B0-----:R-:W-:-:S03]  /*0300*/  IMAD.WIDE R2, R0, 0x4, R2 ;  /* 0x0000000400027825 */ /* 0x001fc600078e0202 */
[----:B------:R-:W-:-:S05]  /*0310*/  FSEL R5, R5, -INF , P0 ;  /* 0xff80000005057808 */ /* 0x000fca0000000000 */
[----:B------:R-:W-:Y:S01]  /*0320*/  STG.E desc[UR4][R2.64], R5 ;  /* 0x0000000502007986 */ /* 0x000fe2000c101904 */
[----:B------:R-:W-:Y:S05]  /*0330*/  EXIT ;  /* 0x000000000000794d */ /* 0x000fea0003800000 */
.L_x_0:
[----:B------:R-:W-:-:S00]  /*0340*/  BRA `(.L_x_0) ;  /* 0xfffffffc00fc7947 */ /* 0x000fc0000383ffff */
[----:B------:R-:W-:-:S00]  /*0350*/  NOP ;  /* 0x0000000000007918 */ /* 0x000fc00000000000 */
        /* <DEDUP_REMOVED lines=10> */
.L_x_1:


//--------------------- .nv.shared.reserved.0     --------------------------
	.section	.nv.shared.reserved.0,"aw",@nobits
	.weak		__nv_reservedSMEM_offset_0_alias
	.size		__nv_reservedSMEM_offset_0_alias, 0, 64
	.other		__nv_reservedSMEM_offset_0_alias,@"STO_CUDA_RESERVED_SHARED STV_DEFAULT"
__nv_reservedSMEM_offset_0_alias:
	.zero		0
	.zero		64


//--------------------- .nv.constant0._Z15softplus_kernelPKfPfi --------------------------
	.section	.nv.constant0._Z15softplus_kernelPKfPfi,"a",@progbits
	.sectionflags	@""
	.align	4
.nv.constant0._Z15softplus_kernelPKfPfi:
	.zero		916


//--------------------- SYMBOLS --------------------------

	.type		.nv.reservedSmem.offset0,@object
	.size		.nv.reservedSmem.offset0,0x4
